//
// Generated by NVIDIA NVVM Compiler
//
// Compiler Build ID: CL-36424714
// Cuda compilation tools, release 13.0, V13.0.88
// Based on NVVM 20.0.0
//

.version 9.0
.target sm_100
.address_size 64

	// .globl	_Z12matmulKernelPfS_S_

.visible .entry _Z12matmulKernelPfS_S_(
	.param .u64 .ptr .align 1 _Z12matmulKernelPfS_S__param_0,
	.param .u64 .ptr .align 1 _Z12matmulKernelPfS_S__param_1,
	.param .u64 .ptr .align 1 _Z12matmulKernelPfS_S__param_2
)
{
	.reg .pred 	%p<4>;
	.reg .b32 	%r<11>;
	.reg .b32 	%f<10>;
	.reg .b64 	%rd<13>;

	ld.param.u64 	%rd1, [_Z12matmulKernelPfS_S__param_0];
	ld.param.u64 	%rd2, [_Z12matmulKernelPfS_S__param_1];
	ld.param.u64 	%rd3, [_Z12matmulKernelPfS_S__param_2];
	mov.u32 	%r3, %ctaid.y;
	mov.u32 	%r4, %ntid.y;
	mov.u32 	%r5, %tid.y;
	mad.lo.s32 	%r1, %r3, %r4, %r5;
	mov.u32 	%r6, %ctaid.x;
	mov.u32 	%r7, %ntid.x;
	mov.u32 	%r8, %tid.x;
	mad.lo.s32 	%r2, %r6, %r7, %r8;
	setp.gt.u32 	%p1, %r1, 2;
	setp.gt.s32 	%p2, %r2, 2;
	or.pred  	%p3, %p1, %p2;
	@%p3 bra 	$L__BB0_2;
	cvta.to.global.u64 	%rd4, %rd3;
	cvta.to.global.u64 	%rd5, %rd1;
	cvta.to.global.u64 	%rd6, %rd2;
	mul.lo.s32 	%r9, %r1, 3;
	mul.wide.u32 	%rd7, %r9, 4;
	add.s64 	%rd8, %rd5, %rd7;
	ld.global.f32 	%f1, [%rd8];
	mul.wide.s32 	%rd9, %r2, 4;
	add.s64 	%rd10, %rd6, %rd9;
	ld.global.f32 	%f2, [%rd10];
	fma.rn.f32 	%f3, %f1, %f2, 0f00000000;
	ld.global.f32 	%f4, [%rd8+4];
	ld.global.f32 	%f5, [%rd10+12];
	fma.rn.f32 	%f6, %f4, %f5, %f3;
	ld.global.f32 	%f7, [%rd8+8];
	ld.global.f32 	%f8, [%rd10+24];
	fma.rn.f32 	%f9, %f7, %f8, %f6;
	add.s32 	%r10, %r9, %r2;
	mul.wide.s32 	%rd11, %r10, 4;
	add.s64 	%rd12, %rd4, %rd11;
	st.global.f32 	[%rd12], %f9;
$L__BB0_2:
	ret;

}


// ===== COMPILED SASS (sm_100) =====

	.target	sm_100

	.elftype	@"ET_EXEC"


//--------------------- .note.nv.tkinfo           --------------------------
	.section	.note.nv.tkinfo,"",@"SHT_NOTE"
	.sectionflags	@"SHF_NOTE_NV_TKINFO"
	.tkinfo
        /*0018*/ 	.word	0x00000002
        /*0030*/ 	.string	""
        /*0030*/ 	.string	"ptxas"
        /*0030*/ 	.string	"Cuda compilation tools, release 13.0, V13.0.88"
        /*0030*/ 	.string	"Build cuda_13.0.r13.0/compiler.36424714_0"
        /*0030*/ 	.string	"-arch sm_100 -m 64 "



//--------------------- .note.nv.cuinfo           --------------------------
	.section	.note.nv.cuinfo,"",@"SHT_NOTE"
	.sectionflags	@"SHF_NOTE_NV_CUINFO"
        /*0018*/ 	.short	0x0002
        /*001a*/ 	.short	0x0064
        /*001c*/ 	.short	0x0082
	.zero		2


//--------------------- .nv.info                  --------------------------
	.section	.nv.info,"",@"SHT_CUDA_INFO"
	.align	4


	//----- nvinfo : EIATTR_REGCOUNT
	.align		4
        /*0000*/ 	.byte	0x04, 0x2f
        /*0002*/ 	.short	(.L_1 - .L_0)
	.align		4
.L_0:
        /*0004*/ 	.word	index@(_Z12matmulKernelPfS_S_)
        /*0008*/ 	.word	0x00000012


	//----- nvinfo : EIATTR_FRAME_SIZE
	.align		4
.L_1:
        /*000c*/ 	.byte	0x04, 0x11
        /*000e*/ 	.short	(.L_3 - .L_2)
	.align		4
.L_2:
        /*0010*/ 	.word	index@(_Z12matmulKernelPfS_S_)
        /*0014*/ 	.word	0x00000000


	//----- nvinfo : EIATTR_MIN_STACK_SIZE
	.align		4
.L_3:
        /*0018*/ 	.byte	0x04, 0x12
        /*001a*/ 	.short	(.L_5 - .L_4)
	.align		4
.L_4:
        /*001c*/ 	.word	index@(_Z12matmulKernelPfS_S_)
        /*0020*/ 	.word	0x00000000
.L_5:


//--------------------- .nv.compat                --------------------------
	.section	.nv.compat,"",@"SHT_CUDA_COMPAT_INFO"
	.align	4
        /*0000*/ 	.byte	0x02, 0x09, 0x00, 0x00, 0x02, 0x02, 0x01, 0x00, 0x02, 0x05, 0x05, 0x00, 0x03, 0x07, 0x01, 0x01
        /*0010*/ 	.byte	0x02, 0x03, 0x00, 0x00, 0x02, 0x06, 0x01, 0x00, 0x04, 0x0b, 0x08, 0x00, 0x09, 0x00, 0x00, 0x00
        /*0020*/ 	.byte	0x00, 0x00, 0x00, 0x00


//--------------------- .nv.info._Z12matmulKernelPfS_S_ --------------------------
	.section	.nv.info._Z12matmulKernelPfS_S_,"",@"SHT_CUDA_INFO"
	.sectionflags	@""
	.align	4


	//----- nvinfo : EIATTR_CUDA_API_VERSION
	.align		4
        /*0000*/ 	.byte	0x04, 0x37
        /*0002*/ 	.short	(.L_7 - .L_6)
.L_6:
        /*0004*/ 	.word	0x00000082


	//----- nvinfo : EIATTR_KPARAM_INFO
	.align		4
.L_7:
        /*0008*/ 	.byte	0x04, 0x17
        /*000a*/ 	.short	(.L_9 - .L_8)
.L_8:
        /*000c*/ 	.word	0x00000000
        /*0010*/ 	.short	0x0002
        /*0012*/ 	.short	0x0010
        /*0014*/ 	.byte	0x00, 0xf5, 0x21, 0x00


	//----- nvinfo : EIATTR_KPARAM_INFO
	.align		4
.L_9:
        /*0018*/ 	.byte	0x04, 0x17
        /*001a*/ 	.short	(.L_11 - .L_10)
.L_10:
        /*001c*/ 	.word	0x00000000
        /*0020*/ 	.short	0x0001
        /*0022*/ 	.short	0x0008
        /*0024*/ 	.byte	0x00, 0xf5, 0x21, 0x00


	//----- nvinfo : EIATTR_KPARAM_INFO
	.align		4
.L_11:
        /*0028*/ 	.byte	0x04, 0x17
        /*002a*/ 	.short	(.L_13 - .L_12)
.L_12:
        /*002c*/ 	.word	0x00000000
        /*0030*/ 	.short	0x0000
        /*0032*/ 	.short	0x0000
        /*0034*/ 	.byte	0x00, 0xf5, 0x21, 0x00


	//----- nvinfo : EIATTR_SPARSE_MMA_MASK
	.align		4
.L_13:
        /*0038*/ 	.byte	0x03, 0x50
        /*003a*/ 	.short	0x0000


	//----- nvinfo : EIATTR_MAXREG_COUNT
	.align		4
        /*003c*/ 	.byte	0x03, 0x1b
        /*003e*/ 	.short	0x00ff


	//----- nvinfo : EIATTR_MERCURY_ISA_VERSION
	.align		4
        /*0040*/ 	.byte	0x03, 0x5f
        /*0042*/ 	.short	0x0101


	//----- nvinfo : EIATTR_VRC_CTA_INIT_COUNT
	.align		4
        /*0044*/ 	.byte	0x02, 0x4a
	.zero		1
	.zero		1


	//----- nvinfo : EIATTR_EXIT_INSTR_OFFSETS
	.align		4
        /*0048*/ 	.byte	0x04, 0x1c
        /*004a*/ 	.short	(.L_15 - .L_14)


	//   ....[0]....
.L_14:
        /*004c*/ 	.word	0x000000b0


	//   ....[1]....
        /*0050*/ 	.word	0x000001f0


	//----- nvinfo : EIATTR_CBANK_PARAM_SIZE
	.align		4
.L_15:
        /*0054*/ 	.byte	0x03, 0x19
        /*0056*/ 	.short	0x0018


	//----- nvinfo : EIATTR_PARAM_CBANK
	.align		4
        /*0058*/ 	.byte	0x04, 0x0a
        /*005a*/ 	.short	(.L_17 - .L_16)
	.align		4
.L_16:
        /*005c*/ 	.word	index@(.nv.constant0._Z12matmulKernelPfS_S_)
        /*0060*/ 	.short	0x0380
        /*0062*/ 	.short	0x0018


	//----- nvinfo : EIATTR_SW_WAR
	.align		4
.L_17:
        /*0064*/ 	.byte	0x04, 0x36
        /*0066*/ 	.short	(.L_19 - .L_18)
.L_18:
        /*0068*/ 	.word	0x00000008
.L_19:


//--------------------- .nv.callgraph             --------------------------
	.section	.nv.callgraph,"",@"SHT_CUDA_CALLGRAPH"
	.align	4
	.sectionentsize	8
	.align		4
        /*0000*/ 	.word	0x00000000
	.align		4
        /*0004*/ 	.word	0xffffffff
	.align		4
        /*0008*/ 	.word	0x00000000
	.align		4
        /*000c*/ 	.word	0xfffffffe
	.align		4
        /*0010*/ 	.word	0x00000000
	.align		4
        /*0014*/ 	.word	0xfffffffd
	.align		4
        /*0018*/ 	.word	0x00000000
	.align		4
        /*001c*/ 	.word	0xfffffffc


//--------------------- .text._Z12matmulKernelPfS_S_ --------------------------
	.section	.text._Z12matmulKernelPfS_S_,"ax",@progbits
	.align	128
        .global         _Z12matmulKernelPfS_S_
        .type           _Z12matmulKernelPfS_S_,@function
        .size           _Z12matmulKernelPfS_S_,(.L_x_1 - _Z12matmulKernelPfS_S_)
        .other          _Z12matmulKernelPfS_S_,@"STO_CUDA_ENTRY STV_DEFAULT"
_Z12matmulKernelPfS_S_:
.text._Z12matmulKernelPfS_S_:
[----:B------:R-:W-:Y:S01]  /*0000*/  LDC R1, c[0x0][0x37c] ;  /* 0x0000df00ff017b82 */ /* 0x000fe20000000800 */
[----:B------:R-:W0:Y:S07]  /*0010*/  S2R R2, SR_TID.X ;  /* 0x0000000000027919 */ /* 0x000e2e0000002100 */
[----:B------:R-:W1:Y:S01]  /*0020*/  LDC R0, c[0x0][0x364] ;  /* 0x0000d900ff007b82 */ /* 0x000e620000000800 */
[----:B------:R-:W1:Y:S07]  /*0030*/  S2R R3, SR_TID.Y ;  /* 0x0000000000037919 */ /* 0x000e6e0000002200 */
[----:B------:R-:W0:Y:S08]  /*0040*/  S2UR UR5, SR_CTAID.X ;  /* 0x00000000000579c3 */ /* 0x000e300000002500 */
[----:B------:R-:W0:Y:S08]  /*0050*/  LDC R9, c[0x0][0x360] ;  /* 0x0000d800ff097b82 */ /* 0x000e300000000800 */
[----:B------:R-:W1:Y:S01]  /*0060*/  S2UR UR4, SR_CTAID.Y ;  /* 0x00000000000479c3 */ /* 0x000e620000002600 */
[----:B0-----:R-:W-:-:S05]  /*0070*/  IMAD R9, R9, UR5, R2 ;  /* 0x0000000509097c24 */ /* 0x001fca000f8e0202 */
[----:B------:R-:W-:Y:S01]  /*0080*/  ISETP.GT.AND P0, PT, R9, 0x2, PT ;  /* 0x000000020900780c */ /* 0x000fe20003f04270 */
[----:B-1----:R-:W-:-:S05]  /*0090*/  IMAD R0, R0, UR4, R3 ;  /* 0x0000000400007c24 */ /* 0x002fca000f8e0203 */
[----:B------:R-:W-:-:S13]  /*00a0*/  ISETP.GT.U32.OR P0, PT, R0, 0x2, P0 ;  /* 0x000000020000780c */ /* 0x000fda0000704470 */
[----:B------:R-:W-:Y:S05]  /*00b0*/  @P0 EXIT ;  /* 0x000000000000094d */ /* 0x000fea0003800000 */
[----:B------:R-:W0:Y:S01]  /*00c0*/  LDC.64 R2, c[0x0][0x380] ;  /* 0x0000e000ff027b82 */ /* 0x000e220000000a00 */
[----:B------:R-:W1:Y:S01]  /*00d0*/  LDCU.64 UR4, c[0x0][0x358] ;  /* 0x00006b00ff0477ac */ /* 0x000e620008000a00 */
[----:B------:R-:W-:-:S06]  /*00e0*/  LEA R8, R0, R0, 0x1 ;  /* 0x0000000000087211 */ /* 0x000fcc00078e08ff */
[----:B------:R-:W2:Y:S08]  /*00f0*/  LDC.64 R4, c[0x0][0x388] ;  /* 0x0000e200ff047b82 */ /* 0x000eb00000000a00 */
[----:B------:R-:W3:Y:S01]  /*0100*/  LDC.64 R6, c[0x0][0x390] ;  /* 0x0000e400ff067b82 */ /* 0x000ee20000000a00 */
[----:B0-----:R-:W-:-:S05]  /*0110*/  IMAD.WIDE.U32 R2, R8, 0x4, R2 ;  /* 0x0000000408027825 */ /* 0x001fca00078e0002 */
[----:B-1----:R-:W4:Y:S01]  /*0120*/  LDG.E R0, desc[UR4][R2.64] ;  /* 0x0000000402007981 */ /* 0x002f22000c1e1900 */
[----:B--2---:R-:W-:-:S03]  /*0130*/  IMAD.WIDE R4, R9, 0x4, R4 ;  /* 0x0000000409047825 */ /* 0x004fc600078e0204 */
[----:B------:R-:W2:Y:S04]  /*0140*/  LDG.E R13, desc[UR4][R2.64+0x4] ;  /* 0x00000404020d7981 */ /* 0x000ea8000c1e1900 */
[----:B------:R-:W4:Y:S04]  /*0150*/  LDG.E R11, desc[UR4][R4.64] ;  /* 0x00000004040b7981 */ /* 0x000f28000c1e1900 */
[----:B------:R-:W2:Y:S04]  /*0160*/  LDG.E R10, desc[UR4][R4.64+0xc] ;  /* 0x00000c04040a7981 */ /* 0x000ea8000c1e1900 */
[----:B------:R-:W5:Y:S04]  /*0170*/  LDG.E R15, desc[UR4][R2.64+0x8] ;  /* 0x00000804020f7981 */ /* 0x000f68000c1e1900 */
[----:B------:R-:W5:Y:S01]  /*0180*/  LDG.E R12, desc[UR4][R4.64+0x18] ;  /* 0x00001804040c7981 */ /* 0x000f62000c1e1900 */
[----:B------:R-:W-:-:S05]  /*0190*/  IADD3 R9, PT, PT, R9, R8, RZ ;  /* 0x0000000809097210 */ /* 0x000fca0007ffe0ff */
[----:B---3--:R-:W-:-:S04]  /*01a0*/  IMAD.WIDE R6, R9, 0x4, R6 ;  /* 0x0000000409067825 */ /* 0x008fc800078e0206 */
[----:B----4-:R-:W-:-:S04]  /*01b0*/  FFMA R0, R0, R11, RZ ;  /* 0x0000000b00007223 */ /* 0x010fc800000000ff */
[----:B--2---:R-:W-:-:S04]  /*01c0*/  FFMA R0, R13, R10, R0 ;  /* 0x0000000a0d007223 */ /* 0x004fc80000000000 */
[----:B-----5:R-:W-:-:S05]  /*01d0*/  FFMA R15, R15, R12, R0 ;  /* 0x0000000c0f0f7223 */ /* 0x020fca0000000000 */
[----:B------:R-:W-:Y:S01]  /*01e0*/  STG.E desc[UR4][R6.64], R15 ;  /* 0x0000000f06007986 */ /* 0x000fe2000c101904 */
[----:B------:R-:W-:Y:S05]  /*01f0*/  EXIT ;  /* 0x000000000000794d */ /* 0x000fea0003800000 */
.L_x_0:
[----:B------:R-:W-:-:S00]  /*0200*/  BRA `(.L_x_0) ;  /* 0xfffffffc00fc7947 */ /* 0x000fc0000383ffff */
[----:B------:R-:W-:-:S00]  /*0210*/  NOP ;  /* 0x0000000000007918 */ /* 0x000fc00000000000 */
        /* <DEDUP_REMOVED lines=14> */
.L_x_1:


//--------------------- .nv.shared.reserved.0     --------------------------
	.section	.nv.shared.reserved.0,"aw",@nobits
	.weak		__nv_reservedSMEM_offset_0_alias
	.size		__nv_reservedSMEM_offset_0_alias, 0, 64
	.other		__nv_reservedSMEM_offset_0_alias,@"STO_CUDA_RESERVED_SHARED STV_DEFAULT"
__nv_reservedSMEM_offset_0_alias:
	.zero		0
	.zero		64


//--------------------- .nv.constant0._Z12matmulKernelPfS_S_ --------------------------
	.section	.nv.constant0._Z12matmulKernelPfS_S_,"a",@progbits
	.sectionflags	@""
	.align	4
.nv.constant0._Z12matmulKernelPfS_S_:
	.zero		920


//--------------------- SYMBOLS --------------------------

	.type		.nv.reservedSmem.offset0,@object
	.size		.nv.reservedSmem.offset0,0x4
